//
// Generated by NVIDIA NVVM Compiler
//
// Compiler Build ID: CL-36424714
// Cuda compilation tools, release 13.0, V13.0.88
// Based on NVVM 20.0.0
//

.version 9.0
.target sm_100
.address_size 64

	// .globl	_Z11vectorAdd2DPKfS0_Pfi

.visible .entry _Z11vectorAdd2DPKfS0_Pfi(
	.param .u64 .ptr .align 1 _Z11vectorAdd2DPKfS0_Pfi_param_0,
	.param .u64 .ptr .align 1 _Z11vectorAdd2DPKfS0_Pfi_param_1,
	.param .u64 .ptr .align 1 _Z11vectorAdd2DPKfS0_Pfi_param_2,
	.param .u32 _Z11vectorAdd2DPKfS0_Pfi_param_3
)
{
	.reg .pred 	%p<2>;
	.reg .b32 	%r<12>;
	.reg .b32 	%f<4>;
	.reg .b64 	%rd<11>;

	ld.param.u64 	%rd1, [_Z11vectorAdd2DPKfS0_Pfi_param_0];
	ld.param.u64 	%rd2, [_Z11vectorAdd2DPKfS0_Pfi_param_1];
	ld.param.u64 	%rd3, [_Z11vectorAdd2DPKfS0_Pfi_param_2];
	ld.param.u32 	%r2, [_Z11vectorAdd2DPKfS0_Pfi_param_3];
	mov.u32 	%r3, %ctaid.y;
	mov.u32 	%r4, %ntid.y;
	mov.u32 	%r5, %tid.y;
	mad.lo.s32 	%r6, %r3, %r4, %r5;
	mov.u32 	%r7, %ctaid.x;
	mov.u32 	%r8, %ntid.x;
	mov.u32 	%r9, %tid.x;
	mov.u32 	%r10, %nctaid.x;
	mad.lo.s32 	%r11, %r6, %r10, %r7;
	mad.lo.s32 	%r1, %r11, %r8, %r9;
	setp.ge.s32 	%p1, %r1, %r2;
	@%p1 bra 	$L__BB0_2;
	cvta.to.global.u64 	%rd4, %rd1;
	cvta.to.global.u64 	%rd5, %rd2;
	cvta.to.global.u64 	%rd6, %rd3;
	mul.wide.s32 	%rd7, %r1, 4;
	add.s64 	%rd8, %rd4, %rd7;
	ld.global.f32 	%f1, [%rd8];
	add.s64 	%rd9, %rd5, %rd7;
	ld.global.f32 	%f2, [%rd9];
	add.f32 	%f3, %f1, %f2;
	add.s64 	%rd10, %rd6, %rd7;
	st.global.f32 	[%rd10], %f3;
$L__BB0_2:
	ret;

}


// ===== COMPILED SASS (sm_100) =====

	.target	sm_100

	.elftype	@"ET_EXEC"


//--------------------- .note.nv.tkinfo           --------------------------
	.section	.note.nv.tkinfo,"",@"SHT_NOTE"
	.sectionflags	@"SHF_NOTE_NV_TKINFO"
	.tkinfo
        /*0018*/ 	.word	0x00000002
        /*0030*/ 	.string	""
        /*0030*/ 	.string	"ptxas"
        /*0030*/ 	.string	"Cuda compilation tools, release 13.0, V13.0.88"
        /*0030*/ 	.string	"Build cuda_13.0.r13.0/compiler.36424714_0"
        /*0030*/ 	.string	"-arch sm_100 -m 64 "



//--------------------- .note.nv.cuinfo           --------------------------
	.section	.note.nv.cuinfo,"",@"SHT_NOTE"
	.sectionflags	@"SHF_NOTE_NV_CUINFO"
        /*0018*/ 	.short	0x0002
        /*001a*/ 	.short	0x0064
        /*001c*/ 	.short	0x0082
	.zero		2


//--------------------- .nv.info                  --------------------------
	.section	.nv.info,"",@"SHT_CUDA_INFO"
	.align	4


	//----- nvinfo : EIATTR_REGCOUNT
	.align		4
        /*0000*/ 	.byte	0x04, 0x2f
        /*0002*/ 	.short	(.L_1 - .L_0)
	.align		4
.L_0:
        /*0004*/ 	.word	index@(_Z11vectorAdd2DPKfS0_Pfi)
        /*0008*/ 	.word	0x0000000c


	//----- nvinfo : EIATTR_FRAME_SIZE
	.align		4
.L_1:
        /*000c*/ 	.byte	0x04, 0x11
        /*000e*/ 	.short	(.L_3 - .L_2)
	.align		4
.L_2:
        /*0010*/ 	.word	index@(_Z11vectorAdd2DPKfS0_Pfi)
        /*0014*/ 	.word	0x00000000


	//----- nvinfo : EIATTR_MIN_STACK_SIZE
	.align		4
.L_3:
        /*0018*/ 	.byte	0x04, 0x12
        /*001a*/ 	.short	(.L_5 - .L_4)
	.align		4
.L_4:
        /*001c*/ 	.word	index@(_Z11vectorAdd2DPKfS0_Pfi)
        /*0020*/ 	.word	0x00000000
.L_5:


//--------------------- .nv.compat                --------------------------
	.section	.nv.compat,"",@"SHT_CUDA_COMPAT_INFO"
	.align	4
        /*0000*/ 	.byte	0x02, 0x09, 0x00, 0x00, 0x02, 0x02, 0x01, 0x00, 0x02, 0x05, 0x05, 0x00, 0x03, 0x07, 0x01, 0x01
        /*0010*/ 	.byte	0x02, 0x03, 0x00, 0x00, 0x02, 0x06, 0x01, 0x00, 0x04, 0x0b, 0x08, 0x00, 0x09, 0x00, 0x00, 0x00
        /*0020*/ 	.byte	0x00, 0x00, 0x00, 0x00


//--------------------- .nv.info._Z11vectorAdd2DPKfS0_Pfi --------------------------
	.section	.nv.info._Z11vectorAdd2DPKfS0_Pfi,"",@"SHT_CUDA_INFO"
	.sectionflags	@""
	.align	4


	//----- nvinfo : EIATTR_CUDA_API_VERSION
	.align		4
        /*0000*/ 	.byte	0x04, 0x37
        /*0002*/ 	.short	(.L_7 - .L_6)
.L_6:
        /*0004*/ 	.word	0x00000082


	//----- nvinfo : EIATTR_KPARAM_INFO
	.align		4
.L_7:
        /*0008*/ 	.byte	0x04, 0x17
        /*000a*/ 	.short	(.L_9 - .L_8)
.L_8:
        /*000c*/ 	.word	0x00000000
        /*0010*/ 	.short	0x0003
        /*0012*/ 	.short	0x0018
        /*0014*/ 	.byte	0x00, 0xf0, 0x11, 0x00


	//----- nvinfo : EIATTR_KPARAM_INFO
	.align		4
.L_9:
        /*0018*/ 	.byte	0x04, 0x17
        /*001a*/ 	.short	(.L_11 - .L_10)
.L_10:
        /*001c*/ 	.word	0x00000000
        /*0020*/ 	.short	0x0002
        /*0022*/ 	.short	0x0010
        /*0024*/ 	.byte	0x00, 0xf5, 0x21, 0x00


	//----- nvinfo : EIATTR_KPARAM_INFO
	.align		4
.L_11:
        /*0028*/ 	.byte	0x04, 0x17
        /*002a*/ 	.short	(.L_13 - .L_12)
.L_12:
        /*002c*/ 	.word	0x00000000
        /*0030*/ 	.short	0x0001
        /*0032*/ 	.short	0x0008
        /*0034*/ 	.byte	0x00, 0xf5, 0x21, 0x00


	//----- nvinfo : EIATTR_KPARAM_INFO
	.align		4
.L_13:
        /*0038*/ 	.byte	0x04, 0x17
        /*003a*/ 	.short	(.L_15 - .L_14)
.L_14:
        /*003c*/ 	.word	0x00000000
        /*0040*/ 	.short	0x0000
        /*0042*/ 	.short	0x0000
        /*0044*/ 	.byte	0x00, 0xf5, 0x21, 0x00


	//----- nvinfo : EIATTR_SPARSE_MMA_MASK
	.align		4
.L_15:
        /*0048*/ 	.byte	0x03, 0x50
        /*004a*/ 	.short	0x0000


	//----- nvinfo : EIATTR_MAXREG_COUNT
	.align		4
        /*004c*/ 	.byte	0x03, 0x1b
        /*004e*/ 	.short	0x00ff


	//----- nvinfo : EIATTR_MERCURY_ISA_VERSION
	.align		4
        /*0050*/ 	.byte	0x03, 0x5f
        /*0052*/ 	.short	0x0101


	//----- nvinfo : EIATTR_VRC_CTA_INIT_COUNT
	.align		4
        /*0054*/ 	.byte	0x02, 0x4a
	.zero		1
	.zero		1


	//----- nvinfo : EIATTR_EXIT_INSTR_OFFSETS
	.align		4
        /*0058*/ 	.byte	0x04, 0x1c
        /*005a*/ 	.short	(.L_17 - .L_16)


	//   ....[0]....
.L_16:
        /*005c*/ 	.word	0x000000d0


	//   ....[1]....
        /*0060*/ 	.word	0x00000190


	//----- nvinfo : EIATTR_CBANK_PARAM_SIZE
	.align		4
.L_17:
        /*0064*/ 	.byte	0x03, 0x19
        /*0066*/ 	.short	0x001c


	//----- nvinfo : EIATTR_PARAM_CBANK
	.align		4
        /*0068*/ 	.byte	0x04, 0x0a
        /*006a*/ 	.short	(.L_19 - .L_18)
	.align		4
.L_18:
        /*006c*/ 	.word	index@(.nv.constant0._Z11vectorAdd2DPKfS0_Pfi)
        /*0070*/ 	.short	0x0380
        /*0072*/ 	.short	0x001c


	//----- nvinfo : EIATTR_SW_WAR
	.align		4
.L_19:
        /*0074*/ 	.byte	0x04, 0x36
        /*0076*/ 	.short	(.L_21 - .L_20)
.L_20:
        /*0078*/ 	.word	0x00000008
.L_21:


//--------------------- .nv.callgraph             --------------------------
	.section	.nv.callgraph,"",@"SHT_CUDA_CALLGRAPH"
	.align	4
	.sectionentsize	8
	.align		4
        /*0000*/ 	.word	0x00000000
	.align		4
        /*0004*/ 	.word	0xffffffff
	.align		4
        /*0008*/ 	.word	0x00000000
	.align		4
        /*000c*/ 	.word	0xfffffffe
	.align		4
        /*0010*/ 	.word	0x00000000
	.align		4
        /*0014*/ 	.word	0xfffffffd
	.align		4
        /*0018*/ 	.word	0x00000000
	.align		4
        /*001c*/ 	.word	0xfffffffc


//--------------------- .text._Z11vectorAdd2DPKfS0_Pfi --------------------------
	.section	.text._Z11vectorAdd2DPKfS0_Pfi,"ax",@progbits
	.align	128
        .global         _Z11vectorAdd2DPKfS0_Pfi
        .type           _Z11vectorAdd2DPKfS0_Pfi,@function
        .size           _Z11vectorAdd2DPKfS0_Pfi,(.L_x_1 - _Z11vectorAdd2DPKfS0_Pfi)
        .other          _Z11vectorAdd2DPKfS0_Pfi,@"STO_CUDA_ENTRY STV_DEFAULT"
_Z11vectorAdd2DPKfS0_Pfi:
.text._Z11vectorAdd2DPKfS0_Pfi:
[----:B------:R-:W-:Y:S01]  /*0000*/  LDC R1, c[0x0][0x37c] ;  /* 0x0000df00ff017b82 */ /* 0x000fe20000000800 */
[----:B------:R-:W0:Y:S07]  /*0010*/  S2R R3, SR_TID.Y ;  /* 0x0000000000037919 */ /* 0x000e2e0000002200 */
[----:B------:R-:W0:Y:S01]  /*0020*/  S2UR UR4, SR_CTAID.Y ;  /* 0x00000000000479c3 */ /* 0x000e220000002600 */
[----:B------:R-:W1:Y:S01]  /*0030*/  LDCU UR7, c[0x0][0x398] ;  /* 0x00007300ff0777ac */ /* 0x000e620008000800 */
[----:B------:R-:W2:Y:S06]  /*0040*/  S2R R9, SR_TID.X ;  /* 0x0000000000097919 */ /* 0x000eac0000002100 */
[----:B------:R-:W0:Y:S01]  /*0050*/  LDC R0, c[0x0][0x364] ;  /* 0x0000d900ff007b82 */ /* 0x000e220000000800 */
[----:B------:R-:W2:Y:S07]  /*0060*/  LDCU UR6, c[0x0][0x360] ;  /* 0x00006c00ff0677ac */ /* 0x000eae0008000800 */
[----:B------:R-:W3:Y:S08]  /*0070*/  S2UR UR5, SR_CTAID.X ;  /* 0x00000000000579c3 */ /* 0x000ef00000002500 */
[----:B------:R-:W3:Y:S01]  /*0080*/  LDC R5, c[0x0][0x370] ;  /* 0x0000dc00ff057b82 */ /* 0x000ee20000000800 */
[----:B0-----:R-:W-:-:S04]  /*0090*/  IMAD R0, R0, UR4, R3 ;  /* 0x0000000400007c24 */ /* 0x001fc8000f8e0203 */
[----:B---3--:R-:W-:-:S04]  /*00a0*/  IMAD R0, R0, R5, UR5 ;  /* 0x0000000500007e24 */ /* 0x008fc8000f8e0205 */
[----:B--2---:R-:W-:-:S05]  /*00b0*/  IMAD R9, R0, UR6, R9 ;  /* 0x0000000600097c24 */ /* 0x004fca000f8e0209 */
[----:B-1----:R-:W-:-:S13]  /*00c0*/  ISETP.GE.AND P0, PT, R9, UR7, PT ;  /* 0x0000000709007c0c */ /* 0x002fda000bf06270 */
[----:B------:R-:W-:Y:S05]  /*00d0*/  @P0 EXIT ;  /* 0x000000000000094d */ /* 0x000fea0003800000 */
[----:B------:R-:W0:Y:S01]  /*00e0*/  LDC.64 R2, c[0x0][0x380] ;  /* 0x0000e000ff027b82 */ /* 0x000e220000000a00 */
[----:B------:R-:W1:Y:S07]  /*00f0*/  LDCU.64 UR4, c[0x0][0x358] ;  /* 0x00006b00ff0477ac */ /* 0x000e6e0008000a00 */
[----:B------:R-:W2:Y:S08]  /*0100*/  LDC.64 R4, c[0x0][0x388] ;  /* 0x0000e200ff047b82 */ /* 0x000eb00000000a00 */
[----:B------:R-:W3:Y:S01]  /*0110*/  LDC.64 R6, c[0x0][0x390] ;  /* 0x0000e400ff067b82 */ /* 0x000ee20000000a00 */
[----:B0-----:R-:W-:-:S06]  /*0120*/  IMAD.WIDE R2, R9, 0x4, R2 ;  /* 0x0000000409027825 */ /* 0x001fcc00078e0202 */
[----:B-1----:R-:W4:Y:S01]  /*0130*/  LDG.E R2, desc[UR4][R2.64] ;  /* 0x0000000402027981 */ /* 0x002f22000c1e1900 */
[----:B--2---:R-:W-:-:S06]  /*0140*/  IMAD.WIDE R4, R9, 0x4, R4 ;  /* 0x0000000409047825 */ /* 0x004fcc00078e0204 */
[----:B------:R-:W4:Y:S01]  /*0150*/  LDG.E R5, desc[UR4][R4.64] ;  /* 0x0000000404057981 */ /* 0x000f22000c1e1900 */
[----:B---3--:R-:W-:-:S04]  /*0160*/  IMAD.WIDE R6, R9, 0x4, R6 ;  /* 0x0000000409067825 */ /* 0x008fc800078e0206 */
[----:B----4-:R-:W-:-:S05]  /*0170*/  FADD R9, R2, R5 ;  /* 0x0000000502097221 */ /* 0x010fca0000000000 */
[----:B------:R-:W-:Y:S01]  /*0180*/  STG.E desc[UR4][R6.64], R9 ;  /* 0x0000000906007986 */ /* 0x000fe2000c101904 */
[----:B------:R-:W-:Y:S05]  /*0190*/  EXIT ;  /* 0x000000000000794d */ /* 0x000fea0003800000 */
.L_x_0:
[----:B------:R-:W-:-:S00]  /*01a0*/  BRA `(.L_x_0) ;  /* 0xfffffffc00fc7947 */ /* 0x000fc0000383ffff */
[----:B------:R-:W-:-:S00]  /*01b0*/  NOP ;  /* 0x0000000000007918 */ /* 0x000fc00000000000 */
        /* <DEDUP_REMOVED lines=12> */
.L_x_1:


//--------------------- .nv.shared.reserved.0     --------------------------
	.section	.nv.shared.reserved.0,"aw",@nobits
	.weak		__nv_reservedSMEM_offset_0_alias
	.size		__nv_reservedSMEM_offset_0_alias, 0, 64
	.other		__nv_reservedSMEM_offset_0_alias,@"STO_CUDA_RESERVED_SHARED STV_DEFAULT"
__nv_reservedSMEM_offset_0_alias:
	.zero		0
	.zero		64


//--------------------- .nv.constant0._Z11vectorAdd2DPKfS0_Pfi --------------------------
	.section	.nv.constant0._Z11vectorAdd2DPKfS0_Pfi,"a",@progbits
	.sectionflags	@""
	.align	4
.nv.constant0._Z11vectorAdd2DPKfS0_Pfi:
	.zero		924


//--------------------- SYMBOLS --------------------------

	.type		.nv.reservedSmem.offset0,@object
	.size		.nv.reservedSmem.offset0,0x4
